	.headerflags	@"EF_CUDA_TEXMODE_UNIFIED EF_CUDA_64BIT_ADDRESS EF_CUDA_ACCELERATORS EF_CUDA_SM90 EF_CUDA_VIRTUAL_SM(EF_CUDA_SM90)"
	.elftype	@"ET_EXEC"


//--------------------- .nv.info                  --------------------------
	.section	.nv.info,"",@"SHT_CUDA_INFO"
	.align	4


	//----- nvinfo : EIATTR_REGCOUNT
	.align		4
        /*0000*/ 	.byte	0x04, 0x2f
        /*0002*/ 	.short	(.L_1 - .L_0)
	.align		4
.L_0:
        /*0004*/ 	.word	index@(triton_poi_fused_convolution_41)
        /*0008*/ 	.word	0x0000001d


	//----- nvinfo : EIATTR_MIN_STACK_SIZE
	.align		4
.L_1:
        /*000c*/ 	.byte	0x04, 0x12
        /*000e*/ 	.short	(.L_3 - .L_2)
	.align		4
.L_2:
        /*0010*/ 	.word	index@(triton_poi_fused_convolution_41)
        /*0014*/ 	.word	0x00000000


	//----- nvinfo : EIATTR_FRAME_SIZE
	.align		4
.L_3:
        /*0018*/ 	.byte	0x04, 0x11
        /*001a*/ 	.short	(.L_5 - .L_4)
	.align		4
.L_4:
        /*001c*/ 	.word	index@(triton_poi_fused_convolution_41)
        /*0020*/ 	.word	0x00000000


	//----- nvinfo : EIATTR_MIN_STACK_SIZE
	.align		4
.L_5:
        /*0024*/ 	.byte	0x04, 0x12
        /*0026*/ 	.short	(.L_7 - .L_6)
	.align		4
.L_6:
        /*0028*/ 	.word	index@(triton_poi_fused_convolution_41)
        /*002c*/ 	.word	0x00000000
.L_7:


//--------------------- .nv.info.triton_poi_fused_convolution_41 --------------------------
	.section	.nv.info.triton_poi_fused_convolution_41,"",@"SHT_CUDA_INFO"
	.sectionflags	@""
	.align	4


	//----- nvinfo : EIATTR_CUDA_API_VERSION
	.align		4
        /*0000*/ 	.byte	0x04, 0x37
        /*0002*/ 	.short	(.L_9 - .L_8)
.L_8:
        /*0004*/ 	.word	0x0000007c


	//----- nvinfo : EIATTR_KPARAM_INFO
	.align		4
.L_9:
        /*0008*/ 	.byte	0x04, 0x17
        /*000a*/ 	.short	(.L_11 - .L_10)
.L_10:
        /*000c*/ 	.word	0x00000000
        /*0010*/ 	.short	0x0004
        /*0012*/ 	.short	0x001c
        /*0014*/ 	.byte	0x00, 0xf0, 0x11, 0x00


	//----- nvinfo : EIATTR_KPARAM_INFO
	.align		4
.L_11:
        /*0018*/ 	.byte	0x04, 0x17
        /*001a*/ 	.short	(.L_13 - .L_12)
.L_12:
        /*001c*/ 	.word	0x00000000
        /*0020*/ 	.short	0x0003
        /*0022*/ 	.short	0x0018
        /*0024*/ 	.byte	0x00, 0xf0, 0x11, 0x00


	//----- nvinfo : EIATTR_KPARAM_INFO
	.align		4
.L_13:
        /*0028*/ 	.byte	0x04, 0x17
        /*002a*/ 	.short	(.L_15 - .L_14)
.L_14:
        /*002c*/ 	.word	0x00000000
        /*0030*/ 	.short	0x0002
        /*0032*/ 	.short	0x0010
        /*0034*/ 	.byte	0x00, 0xf4, 0x21, 0x00


	//----- nvinfo : EIATTR_KPARAM_INFO
	.align		4
.L_15:
        /*0038*/ 	.byte	0x04, 0x17
        /*003a*/ 	.short	(.L_17 - .L_16)
.L_16:
        /*003c*/ 	.word	0x00000000
        /*0040*/ 	.short	0x0001
        /*0042*/ 	.short	0x0008
        /*0044*/ 	.byte	0x00, 0xf4, 0x21, 0x00


	//----- nvinfo : EIATTR_KPARAM_INFO
	.align		4
.L_17:
        /*0048*/ 	.byte	0x04, 0x17
        /*004a*/ 	.short	(.L_19 - .L_18)
.L_18:
        /*004c*/ 	.word	0x00000000
        /*0050*/ 	.short	0x0000
        /*0052*/ 	.short	0x0000
        /*0054*/ 	.byte	0x00, 0xf4, 0x21, 0x00


	//----- nvinfo : EIATTR_SPARSE_MMA_MASK
	.align		4
.L_19:
        /*0058*/ 	.byte	0x03, 0x50
        /*005a*/ 	.short	0x0000


	//----- nvinfo : EIATTR_MAXREG_COUNT
	.align		4
        /*005c*/ 	.byte	0x03, 0x1b
        /*005e*/ 	.short	0x00ff


	//----- nvinfo : EIATTR_EXIT_INSTR_OFFSETS
	.align		4
        /*0060*/ 	.byte	0x04, 0x1c
        /*0062*/ 	.short	(.L_21 - .L_20)


	//   ....[0]....
.L_20:
        /*0064*/ 	.word	0x000005a0


	//   ....[1]....
        /*0068*/ 	.word	0x00000620


	//----- nvinfo : EIATTR_REQNTID
	.align		4
.L_21:
        /*006c*/ 	.byte	0x04, 0x10
        /*006e*/ 	.short	(.L_23 - .L_22)
.L_22:
        /*0070*/ 	.word	0x00000080
        /*0074*/ 	.word	0x00000001
        /*0078*/ 	.word	0x00000001


	//----- nvinfo : EIATTR_CBANK_PARAM_SIZE
	.align		4
.L_23:
        /*007c*/ 	.byte	0x03, 0x19
        /*007e*/ 	.short	0x0020


	//----- nvinfo : EIATTR_PARAM_CBANK
	.align		4
        /*0080*/ 	.byte	0x04, 0x0a
        /*0082*/ 	.short	(.L_25 - .L_24)
	.align		4
.L_24:
        /*0084*/ 	.word	index@(.nv.constant0.triton_poi_fused_convolution_41)
        /*0088*/ 	.short	0x0210
        /*008a*/ 	.short	0x0020


	//----- nvinfo : EIATTR_SW_WAR
	.align		4
.L_25:
        /*008c*/ 	.byte	0x04, 0x36
        /*008e*/ 	.short	(.L_27 - .L_26)
.L_26:
        /*0090*/ 	.word	0x00000008
.L_27:


//--------------------- .nv.callgraph             --------------------------
	.section	.nv.callgraph,"",@"SHT_CUDA_CALLGRAPH"
	.align	4
	.sectionentsize	8
	.align		4
        /*0000*/ 	.word	0x00000000
	.align		4
        /*0004*/ 	.word	0xffffffff
	.align		4
        /*0008*/ 	.word	0x00000000
	.align		4
        /*000c*/ 	.word	0xfffffffe
	.align		4
        /*0010*/ 	.word	0x00000000
	.align		4
        /*0014*/ 	.word	0xfffffffd
	.align		4
        /*0018*/ 	.word	0x00000000
	.align		4
        /*001c*/ 	.word	0xfffffffc


//--------------------- .text.triton_poi_fused_convolution_41 --------------------------
	.section	.text.triton_poi_fused_convolution_41,"ax",@progbits
	.sectionflags	@"SHF_BARRIERS=1"
	.align	128
        .global         triton_poi_fused_convolution_41
        .type           triton_poi_fused_convolution_41,@function
        .size           triton_poi_fused_convolution_41,(.L_x_1 - triton_poi_fused_convolution_41)
        .other          triton_poi_fused_convolution_41,@"STO_CUDA_ENTRY STV_DEFAULT"
triton_poi_fused_convolution_41:
.text.triton_poi_fused_convolution_41:
[----:B------:R-:W0:Y:S01]  /*0000*/  LDC R1, c[0x0][0x28] ;  /* 0x00000a00ff017b82 */ /* 0x000e220000000800 */
[----:B------:R-:W1:Y:S07]  /*0010*/  S2R R2, SR_CTAID.Y ;  /* 0x0000000000027919 */ /* 0x000e6e0000002600 */
[----:B------:R-:W2:Y:S01]  /*0020*/  LDC.64 R4, c[0x0][0x210] ;  /* 0x00008400ff047b82 */ /* 0x000ea20000000a00 */
[----:B------:R-:W-:Y:S01]  /*0030*/  CS2R R12, SRZ ;  /* 0x00000000000c7805 */ /* 0x000fe2000001ff00 */
[----:B------:R-:W-:Y:S01]  /*0040*/  ULDC.64 UR6, c[0x0][0x208] ;  /* 0x0000820000067ab9 */ /* 0x000fe20000000a00 */
[----:B------:R-:W3:Y:S01]  /*0050*/  S2R R0, SR_TID.X ;  /* 0x0000000000007919 */ /* 0x000ee20000002100 */
[----:B------:R-:W-:-:S02]  /*0060*/  CS2R R8, SRZ ;  /* 0x0000000000087805 */ /* 0x000fc4000001ff00 */
[----:B------:R-:W-:Y:S01]  /*0070*/  CS2R R10, SRZ ;  /* 0x00000000000a7805 */ /* 0x000fe2000001ff00 */
[----:B------:R-:W4:Y:S01]  /*0080*/  S2R R7, SR_CTAID.X ;  /* 0x0000000000077919 */ /* 0x000f220000002500 */
[----:B-1----:R-:W-:Y:S02]  /*0090*/  IMAD.SHL.U32 R2, R2, 0x8, RZ ;  /* 0x0000000802027824 */ /* 0x002fe400078e00ff */
[----:B---3--:R-:W-:Y:S01]  /*00a0*/  IMAD.SHL.U32 R3, R0, 0x2, RZ ;  /* 0x0000000200037824 */ /* 0x008fe200078e00ff */
[----:B------:R-:W-:-:S04]  /*00b0*/  SHF.R.U32.HI R22, RZ, 0x2, R0 ;  /* 0x00000002ff167819 */ /* 0x000fc80000011600 */
[----:B------:R-:W-:Y:S01]  /*00c0*/  LOP3.LUT R6, R2, 0x6, R3, 0xf8, !PT ;  /* 0x0000000602067812 */ /* 0x000fe200078ef803 */
[----:B----4-:R-:W-:Y:S01]  /*00d0*/  IMAD.SHL.U32 R3, R7, 0x80, RZ ;  /* 0x0000008007037824 */ /* 0x010fe200078e00ff */
[----:B------:R-:W-:Y:S02]  /*00e0*/  SGXT.U32 R22, R22, 0x5 ;  /* 0x000000051616781a */ /* 0x000fe40000000000 */
[----:B------:R-:W-:Y:S02]  /*00f0*/  ISETP.GE.AND P0, PT, R6, 0x8, PT ;  /* 0x000000080600780c */ /* 0x000fe40003f06270 */
[----:B------:R-:W-:-:S05]  /*0100*/  LOP3.LUT R7, R3, R22, RZ, 0xfc, !PT ;  /* 0x0000001603077212 */ /* 0x000fca00078efcff */
[----:B------:R-:W-:-:S04]  /*0110*/  IMAD R7, R6, 0x800, R7 ;  /* 0x0000080006077824 */ /* 0x000fc800078e0207 */
[----:B------:R-:W-:Y:S01]  /*0120*/  IMAD.SHL.U32 R15, R7, 0x2, RZ ;  /* 0x00000002070f7824 */ /* 0x000fe200078e00ff */
[----:B------:R-:W-:Y:S01]  /*0130*/  CS2R R6, SRZ ;  /* 0x0000000000067805 */ /* 0x000fe2000001ff00 */
[----:B------:R-:W1:Y:S03]  /*0140*/  @!P0 LDC.64 R18, c[0x0][0x218] ;  /* 0x00008600ff128b82 */ /* 0x000e660000000a00 */
[C---:B------:R-:W-:Y:S02]  /*0150*/  LOP3.LUT R21, R15.reuse, 0x40, RZ, 0xfc, !PT ;  /* 0x000000400f157812 */ /* 0x040fe400078efcff */
[C---:B------:R-:W-:Y:S02]  /*0160*/  LOP3.LUT R17, R15.reuse, 0x80, RZ, 0xfc, !PT ;  /* 0x000000800f117812 */ /* 0x040fe400078efcff */
[C---:B------:R-:W-:Y:S01]  /*0170*/  LOP3.LUT R25, R15.reuse, 0xc0, RZ, 0xfc, !PT ;  /* 0x000000c00f197812 */ /* 0x040fe200078efcff */
[----:B--2---:R-:W-:-:S04]  /*0180*/  IMAD.WIDE R14, R15, 0x4, R4 ;  /* 0x000000040f0e7825 */ /* 0x004fc800078e0204 */
[----:B------:R-:W-:-:S04]  /*0190*/  IMAD.WIDE R20, R21, 0x4, R4 ;  /* 0x0000000415147825 */ /* 0x000fc800078e0204 */
[--C-:B------:R-:W-:Y:S01]  /*01a0*/  IMAD.WIDE R16, R17, 0x4, R4.reuse ;  /* 0x0000000411107825 */ /* 0x100fe200078e0204 */
[----:B------:R-:W2:Y:S03]  /*01b0*/  @!P0 LDG.E.EL.64 R6, desc[UR6][R20.64] ;  /* 0x0000000614068981 */ /* 0x000ea6000c2e1b00 */
[----:B------:R-:W-:Y:S01]  /*01c0*/  IMAD.WIDE R24, R25, 0x4, R4 ;  /* 0x0000000419187825 */ /* 0x000fe200078e0204 */
[----:B------:R-:W-:Y:S01]  /*01d0*/  CS2R R4, SRZ ;  /* 0x0000000000047805 */ /* 0x000fe2000001ff00 */
[----:B------:R-:W3:Y:S04]  /*01e0*/  @!P0 LDG.E.EL.64 R8, desc[UR6][R16.64] ;  /* 0x0000000610088981 */ /* 0x000ee8000c2e1b00 */
[----:B-1----:R-:W2:Y:S04]  /*01f0*/  @!P0 LDG.E.EL.64 R12, desc[UR6][R18.64] ;  /* 0x00000006120c8981 */ /* 0x002ea8000c2e1b00 */
[----:B------:R1:W4:Y:S04]  /*0200*/  @!P0 LDG.E.EL.64 R4, desc[UR6][R14.64] ;  /* 0x000000060e048981 */ /* 0x000328000c2e1b00 */
[----:B------:R-:W5:Y:S01]  /*0210*/  @!P0 LDG.E.EL.64 R10, desc[UR6][R24.64] ;  /* 0x00000006180a8981 */ /* 0x000f62000c2e1b00 */
[----:B------:R-:W1:Y:S01]  /*0220*/  S2UR UR5, SR_CgaCtaId ;  /* 0x00000000000579c3 */ /* 0x000e620000008800 */
[----:B------:R-:W-:Y:S01]  /*0230*/  IMAD.SHL.U32 R23, R0, 0x100, RZ ;  /* 0x0000010000177824 */ /* 0x000fe200078e00ff */
[----:B------:R-:W-:-:S04]  /*0240*/  UMOV UR4, 0x400 ;  /* 0x0000040000047882 */ /* 0x000fc80000000000 */
[----:B------:R-:W-:-:S04]  /*0250*/  LOP3.LUT R23, R23, 0x300, RZ, 0xc0, !PT ;  /* 0x0000030017177812 */ /* 0x000fc800078ec0ff */
[C---:B------:R-:W-:Y:S02]  /*0260*/  LOP3.LUT R26, R23.reuse, 0x80, RZ, 0xfc, !PT ;  /* 0x00000080171a7812 */ /* 0x040fe400078efcff */
[----:B-1----:R-:W-:Y:S01]  /*0270*/  LOP3.LUT R15, R23, R22, RZ, 0xfc, !PT ;  /* 0x00000016170f7212 */ /* 0x002fe200078efcff */
[----:B0-----:R-:W-:-:S06]  /*0280*/  UPRMT UR4, UR5, 0x654, UR4 ;  /* 0x0000065405047896 */ /* 0x001fcc0008000004 */
[----:B------:R-:W-:Y:S02]  /*0290*/  LEA.HI R14, R23, UR4, RZ, 0x1b ;  /* 0x00000004170e7c11 */ /* 0x000fe4000f8fd8ff */
[----:B------:R-:W-:-:S03]  /*02a0*/  LEA.HI R26, R26, UR4, RZ, 0x1b ;  /* 0x000000041a1a7c11 */ /* 0x000fc6000f8fd8ff */
[C---:B------:R-:W-:Y:S02]  /*02b0*/  IMAD R14, R15.reuse, 0x4, R14 ;  /* 0x000000040f0e7824 */ /* 0x040fe400078e020e */
[----:B------:R-:W-:Y:S02]  /*02c0*/  IMAD R15, R15, 0x4, R26 ;  /* 0x000000040f0f7824 */ /* 0x000fe400078e021a */
[C---:B--2---:R-:W-:Y:S01]  /*02d0*/  FADD R19, R12.reuse, R6 ;  /* 0x000000060c137221 */ /* 0x044fe20000000000 */
[C---:B------:R-:W-:Y:S01]  /*02e0*/  FADD R6, R13.reuse, R7 ;  /* 0x000000070d067221 */ /* 0x040fe20000000000 */
[C---:B----4-:R-:W-:Y:S01]  /*02f0*/  FADD R17, R12.reuse, R4 ;  /* 0x000000040c117221 */ /* 0x050fe20000000000 */
[C---:B------:R-:W-:Y:S01]  /*0300*/  FADD R4, R13.reuse, R5 ;  /* 0x000000050d047221 */ /* 0x040fe20000000000 */
[C---:B---3--:R-:W-:Y:S01]  /*0310*/  FADD R21, R12.reuse, R8 ;  /* 0x000000080c157221 */ /* 0x048fe20000000000 */
[----:B-----5:R-:W-:Y:S01]  /*0320*/  FADD R23, R12, R10 ;  /* 0x0000000a0c177221 */ /* 0x020fe20000000000 */
[C---:B------:R-:W-:Y:S01]  /*0330*/  FADD R12, R13.reuse, R9 ;  /* 0x000000090d0c7221 */ /* 0x040fe20000000000 */
[----:B------:R0:W-:Y:S01]  /*0340*/  STS [R14], R17 ;  /* 0x000000110e007388 */ /* 0x0001e20000000800 */
[----:B------:R-:W-:-:S03]  /*0350*/  FADD R16, R13, R11 ;  /* 0x0000000b0d107221 */ /* 0x000fc60000000000 */
[----:B------:R-:W-:Y:S04]  /*0360*/  STS [R15+0x200], R4 ;  /* 0x000200040f007388 */ /* 0x000fe80000000800 */
[----:B------:R-:W-:Y:S04]  /*0370*/  STS [R14+0x80], R19 ;  /* 0x000080130e007388 */ /* 0x000fe80000000800 */
[----:B------:R-:W-:Y:S04]  /*0380*/  STS [R15+0x280], R6 ;  /* 0x000280060f007388 */ /* 0x000fe80000000800 */
[----:B------:R-:W-:Y:S04]  /*0390*/  STS [R14+0x100], R21 ;  /* 0x000100150e007388 */ /* 0x000fe80000000800 */
[----:B------:R1:W-:Y:S01]  /*03a0*/  STS [R15+0x300], R12 ;  /* 0x0003000c0f007388 */ /* 0x0003e20000000800 */
[----:B------:R-:W-:-:S03]  /*03b0*/  IMAD.SHL.U32 R10, R0, 0x4, RZ ;  /* 0x00000004000a7824 */ /* 0x000fc600078e00ff */
[----:B------:R-:W-:Y:S04]  /*03c0*/  STS [R14+0x180], R23 ;  /* 0x000180170e007388 */ /* 0x000fe80000000800 */
[----:B------:R-:W-:Y:S01]  /*03d0*/  STS [R15+0x380], R16 ;  /* 0x000380100f007388 */ /* 0x000fe20000000800 */
[----:B------:R-:W-:-:S04]  /*03e0*/  SHF.R.U32.HI R5, RZ, 0x7, R10 ;  /* 0x00000007ff057819 */ /* 0x000fc8000001160a */
[----:B------:R-:W-:Y:S02]  /*03f0*/  SGXT.U32 R5, R5, 0x2 ;  /* 0x000000020505781a */ /* 0x000fe40000000000 */
[----:B------:R-:W-:Y:S02]  /*0400*/  LOP3.LUT R11, R10, 0x1fc, RZ, 0xc0, !PT ;  /* 0x000001fc0a0b7812 */ /* 0x000fe400078ec0ff */
[----:B------:R-:W-:Y:S02]  /*0410*/  LEA R8, R5, UR4, 0x2 ;  /* 0x0000000405087c11 */ /* 0x000fe4000f8e10ff */
[----:B------:R-:W-:-:S03]  /*0420*/  LOP3.LUT R7, R5, 0x1fc, R10, 0xf8, !PT ;  /* 0x000001fc05077812 */ /* 0x000fc600078ef80a */
[----:B0-----:R-:W-:Y:S01]  /*0430*/  IMAD R17, R11, 0x4, R8 ;  /* 0x000000040b117824 */ /* 0x001fe200078e0208 */
[----:B------:R-:W-:Y:S01]  /*0440*/  BAR.SYNC.DEFER_BLOCKING 0x0 ;  /* 0x0000000000007b1d */ /* 0x000fe20000010000 */
[----:B------:R-:W-:Y:S02]  /*0450*/  LEA R18, R7, UR4, 0x2 ;  /* 0x0000000407127c11 */ /* 0x000fe4000f8e10ff */
[----:B------:R-:W-:-:S05]  /*0460*/  SHF.R.U32.HI R13, RZ, 0x5, R0 ;  /* 0x00000005ff0d7819 */ /* 0x000fca0000011600 */
[----:B------:R-:W0:Y:S01]  /*0470*/  LDC.64 R8, c[0x0][0x220] ;  /* 0x00008800ff087b82 */ /* 0x000e220000000a00 */
[----:B------:R-:W-:Y:S01]  /*0480*/  SGXT.U32 R13, R13, 0x2 ;  /* 0x000000020d0d781a */ /* 0x000fe20000000000 */
[----:B------:R-:W-:Y:S04]  /*0490*/  LDS R4, [R18] ;  /* 0x0000000012047984 */ /* 0x000fe80000000800 */
[----:B------:R-:W-:Y:S04]  /*04a0*/  LDS R5, [R17+0x4] ;  /* 0x0000040011057984 */ /* 0x000fe80000000800 */
[----:B------:R-:W-:Y:S04]  /*04b0*/  LDS R6, [R17+0x8] ;  /* 0x0000080011067984 */ /* 0x000fe80000000800 */
[----:B------:R-:W2:Y:S01]  /*04c0*/  LDS R7, [R17+0xc] ;  /* 0x00000c0011077984 */ /* 0x000ea20000000800 */
[----:B------:R-:W-:-:S02]  /*04d0*/  LOP3.LUT R0, R11, 0x200, RZ, 0xfc, !PT ;  /* 0x000002000b007812 */ /* 0x000fc400078efcff */
[----:B------:R-:W-:Y:S02]  /*04e0*/  LOP3.LUT R13, R2, R13, RZ, 0xfc, !PT ;  /* 0x0000000d020d7212 */ /* 0x000fe400078efcff */
[----:B------:R-:W-:Y:S02]  /*04f0*/  SHF.R.U32.HI R2, RZ, 0x5, R0 ;  /* 0x00000005ff027819 */ /* 0x000fe40000011600 */
[C---:B------:R-:W-:Y:S02]  /*0500*/  LOP3.LUT R0, R13.reuse, 0x4, RZ, 0xfc, !PT ;  /* 0x000000040d007812 */ /* 0x040fe400078efcff */
[----:B------:R-:W-:Y:S02]  /*0510*/  LOP3.LUT R10, R3, 0x7c, R10, 0xf8, !PT ;  /* 0x0000007c030a7812 */ /* 0x000fe400078ef80a */
[C---:B------:R-:W-:Y:S02]  /*0520*/  ISETP.GE.AND P1, PT, R13.reuse, 0x8, PT ;  /* 0x000000080d00780c */ /* 0x040fe40003f26270 */
[----:B------:R-:W-:Y:S01]  /*0530*/  ISETP.GE.AND P0, PT, R0, 0x8, PT ;  /* 0x000000080000780c */ /* 0x000fe20003f06270 */
[----:B------:R-:W-:Y:S01]  /*0540*/  IMAD R3, R13, 0x1000, R10 ;  /* 0x000010000d037824 */ /* 0x000fe200078e020a */
[----:B-1----:R-:W-:-:S03]  /*0550*/  LOP3.LUT R12, R2, 0x1c, RZ, 0xc0, !PT ;  /* 0x0000001c020c7812 */ /* 0x002fc600078ec0ff */
[----:B0-----:R-:W-:-:S04]  /*0560*/  IMAD.WIDE R2, R3, 0x4, R8 ;  /* 0x0000000403027825 */ /* 0x001fc800078e0208 */
[----:B------:R-:W-:-:S04]  /*0570*/  VIADD R12, R12, UR4 ;  /* 0x000000040c0c7c36 */ /* 0x000fc80008000000 */
[----:B------:R-:W-:Y:S01]  /*0580*/  IMAD R12, R11, 0x4, R12 ;  /* 0x000000040b0c7824 */ /* 0x000fe200078e020c */
[----:B--2---:R0:W-:Y:S02]  /*0590*/  @!P1 STG.E.128 desc[UR6][R2.64], R4 ;  /* 0x0000000402009986 */ /* 0x0041e4000c101d06 */
[----:B0-----:R-:W-:Y:S05]  /*05a0*/  @P0 EXIT ;  /* 0x000000000000094d */ /* 0x001fea0003800000 */
[----:B0-----:R-:W-:Y:S01]  /*05b0*/  LDS R4, [R12+0x800] ;  /* 0x000800000c047984 */ /* 0x001fe20000000800 */
[----:B------:R-:W-:-:S03]  /*05c0*/  IMAD R3, R0, 0x1000, R10 ;  /* 0x0000100000037824 */ /* 0x000fc600078e020a */
[----:B------:R-:W-:Y:S01]  /*05d0*/  LDS R5, [R12+0x804] ;  /* 0x000804000c057984 */ /* 0x000fe20000000800 */
[----:B------:R-:W-:-:S03]  /*05e0*/  IMAD.WIDE R8, R3, 0x4, R8 ;  /* 0x0000000403087825 */ /* 0x000fc600078e0208 */
[----:B------:R-:W-:Y:S04]  /*05f0*/  LDS R6, [R12+0x808] ;  /* 0x000808000c067984 */ /* 0x000fe80000000800 */
[----:B------:R-:W0:Y:S04]  /*0600*/  LDS R7, [R12+0x80c] ;  /* 0x00080c000c077984 */ /* 0x000e280000000800 */
[----:B0-----:R-:W-:Y:S01]  /*0610*/  STG.E.128 desc[UR6][R8.64], R4 ;  /* 0x0000000408007986 */ /* 0x001fe2000c101d06 */
[----:B------:R-:W-:Y:S05]  /*0620*/  EXIT ;  /* 0x000000000000794d */ /* 0x000fea0003800000 */
.L_x_0:
[----:B------:R-:W-:-:S00]  /*0630*/  BRA `(.L_x_0) ;  /* 0xfffffffc00fc7947 */ /* 0x000fc0000383ffff */
[----:B------:R-:W-:-:S00]  /*0640*/  NOP ;  /* 0x0000000000007918 */ /* 0x000fc00000000000 */
        /* <DEDUP_REMOVED lines=11> */
.L_x_1:


//--------------------- .nv.shared.triton_poi_fused_convolution_41 --------------------------
	.section	.nv.shared.triton_poi_fused_convolution_41,"aw",@nobits
	.sectionflags	@""
	.align	16
	.zero		1024


//--------------------- .nv.constant0.triton_poi_fused_convolution_41 --------------------------
	.section	.nv.constant0.triton_poi_fused_convolution_41,"a",@progbits
	.sectionflags	@""
	.align	4
.nv.constant0.triton_poi_fused_convolution_41:
	.zero		560
